//
// Generated by NVIDIA NVVM Compiler
//
// Compiler Build ID: CL-36424714
// Cuda compilation tools, release 13.0, V13.0.88
// Based on NVVM 20.0.0
//

.version 9.0
.target sm_100
.address_size 64

	// .globl	_Z11memTransferPi
.extern .func  (.param .b32 func_retval0) vprintf
(
	.param .b64 vprintf_param_0,
	.param .b64 vprintf_param_1
)
;
.global .align 1 .b8 $str[32] = {116, 105, 100, 32, 61, 32, 37, 100, 44, 32, 103, 105, 100, 32, 61, 32, 37, 100, 44, 32, 118, 97, 108, 117, 101, 32, 61, 32, 37, 100, 10};

.visible .entry _Z11memTransferPi(
	.param .u64 .ptr .align 1 _Z11memTransferPi_param_0
)
{
	.local .align 8 .b8 	__local_depot0[16];
	.reg .b64 	%SP;
	.reg .b64 	%SPL;
	.reg .b32 	%r<8>;
	.reg .b64 	%rd<9>;

	mov.u64 	%SPL, __local_depot0;
	cvta.local.u64 	%SP, %SPL;
	ld.param.u64 	%rd1, [_Z11memTransferPi_param_0];
	cvta.to.global.u64 	%rd2, %rd1;
	add.u64 	%rd3, %SP, 0;
	add.u64 	%rd4, %SPL, 0;
	mov.u32 	%r1, %ctaid.x;
	mov.u32 	%r2, %ntid.x;
	mov.u32 	%r3, %tid.x;
	mad.lo.s32 	%r4, %r1, %r2, %r3;
	mul.wide.s32 	%rd5, %r4, 4;
	add.s64 	%rd6, %rd2, %rd5;
	ld.global.u32 	%r5, [%rd6];
	st.local.v2.u32 	[%rd4], {%r3, %r4};
	st.local.u32 	[%rd4+8], %r5;
	mov.u64 	%rd7, $str;
	cvta.global.u64 	%rd8, %rd7;
	{ // callseq 0, 0
	.param .b64 param0;
	st.param.b64 	[param0], %rd8;
	.param .b64 param1;
	st.param.b64 	[param1], %rd3;
	.param .b32 retval0;
	call.uni (retval0), 
	vprintf, 
	(
	param0, 
	param1
	);
	ld.param.b32 	%r6, [retval0];
	} // callseq 0
	ret;

}


// ===== COMPILED SASS (sm_100) =====

	.target	sm_100

	.elftype	@"ET_EXEC"


//--------------------- .note.nv.tkinfo           --------------------------
	.section	.note.nv.tkinfo,"",@"SHT_NOTE"
	.sectionflags	@"SHF_NOTE_NV_TKINFO"
	.tkinfo
        /*0018*/ 	.word	0x00000002
        /*0030*/ 	.string	""
        /*0030*/ 	.string	"ptxas"
        /*0030*/ 	.string	"Cuda compilation tools, release 13.0, V13.0.88"
        /*0030*/ 	.string	"Build cuda_13.0.r13.0/compiler.36424714_0"
        /*0030*/ 	.string	"-arch sm_100 -m 64 "



//--------------------- .note.nv.cuinfo           --------------------------
	.section	.note.nv.cuinfo,"",@"SHT_NOTE"
	.sectionflags	@"SHF_NOTE_NV_CUINFO"
        /*0018*/ 	.short	0x0002
        /*001a*/ 	.short	0x0064
        /*001c*/ 	.short	0x0082
	.zero		2


//--------------------- .nv.info                  --------------------------
	.section	.nv.info,"",@"SHT_CUDA_INFO"
	.align	4


	//----- nvinfo : EIATTR_REGCOUNT
	.align		4
        /*0000*/ 	.byte	0x04, 0x2f
        /*0002*/ 	.short	(.L_2 - .L_1)
	.align		4
.L_1:
        /*0004*/ 	.word	index@(_Z11memTransferPi)
        /*0008*/ 	.word	0x00000018


	//----- nvinfo : EIATTR_FRAME_SIZE
	.align		4
.L_2:
        /*000c*/ 	.byte	0x04, 0x11
        /*000e*/ 	.short	(.L_4 - .L_3)
	.align		4
.L_3:
        /*0010*/ 	.word	index@(_Z11memTransferPi)
        /*0014*/ 	.word	0x00000010


	//----- nvinfo : EIATTR_MIN_STACK_SIZE
	.align		4
.L_4:
        /*0018*/ 	.byte	0x04, 0x12
        /*001a*/ 	.short	(.L_6 - .L_5)
	.align		4
.L_5:
        /*001c*/ 	.word	index@(_Z11memTransferPi)
        /*0020*/ 	.word	0x00000010
.L_6:


//--------------------- .nv.compat                --------------------------
	.section	.nv.compat,"",@"SHT_CUDA_COMPAT_INFO"
	.align	4
        /*0000*/ 	.byte	0x02, 0x09, 0x00, 0x00, 0x02, 0x02, 0x01, 0x00, 0x02, 0x05, 0x05, 0x00, 0x03, 0x07, 0x01, 0x01
        /*0010*/ 	.byte	0x02, 0x03, 0x00, 0x00, 0x02, 0x06, 0x01, 0x00, 0x04, 0x0b, 0x08, 0x00, 0x09, 0x00, 0x00, 0x00
        /*0020*/ 	.byte	0x00, 0x00, 0x00, 0x00


//--------------------- .nv.info._Z11memTransferPi --------------------------
	.section	.nv.info._Z11memTransferPi,"",@"SHT_CUDA_INFO"
	.sectionflags	@""
	.align	4


	//----- nvinfo : EIATTR_CUDA_API_VERSION
	.align		4
        /*0000*/ 	.byte	0x04, 0x37
        /*0002*/ 	.short	(.L_8 - .L_7)
.L_7:
        /*0004*/ 	.word	0x00000082


	//----- nvinfo : EIATTR_KPARAM_INFO
	.align		4
.L_8:
        /*0008*/ 	.byte	0x04, 0x17
        /*000a*/ 	.short	(.L_10 - .L_9)
.L_9:
        /*000c*/ 	.word	0x00000000
        /*0010*/ 	.short	0x0000
        /*0012*/ 	.short	0x0000
        /*0014*/ 	.byte	0x00, 0xf5, 0x21, 0x00


	//----- nvinfo : EIATTR_SPARSE_MMA_MASK
	.align		4
.L_10:
        /*0018*/ 	.byte	0x03, 0x50
        /*001a*/ 	.short	0x0000


	//----- nvinfo : EIATTR_MAXREG_COUNT
	.align		4
        /*001c*/ 	.byte	0x03, 0x1b
        /*001e*/ 	.short	0x00ff


	//----- nvinfo : EIATTR_EXTERNS
	.align		4
        /*0020*/ 	.byte	0x04, 0x0f
        /*0022*/ 	.short	(.L_12 - .L_11)


	//   ....[0]....
	.align		4
.L_11:
        /*0024*/ 	.word	index@(vprintf)


	//----- nvinfo : EIATTR_MERCURY_ISA_VERSION
	.align		4
.L_12:
        /*0028*/ 	.byte	0x03, 0x5f
        /*002a*/ 	.short	0x0101


	//----- nvinfo : EIATTR_VRC_CTA_INIT_COUNT
	.align		4
        /*002c*/ 	.byte	0x02, 0x4a
	.zero		1
	.zero		1


	//----- nvinfo : EIATTR_SYSCALL_OFFSETS
	.align		4
        /*0030*/ 	.byte	0x04, 0x46
        /*0032*/ 	.short	(.L_14 - .L_13)


	//   ....[0]....
.L_13:
        /*0034*/ 	.word	0x00000160


	//----- nvinfo : EIATTR_EXIT_INSTR_OFFSETS
	.align		4
.L_14:
        /*0038*/ 	.byte	0x04, 0x1c
        /*003a*/ 	.short	(.L_16 - .L_15)


	//   ....[0]....
.L_15:
        /*003c*/ 	.word	0x00000170


	//----- nvinfo : EIATTR_CBANK_PARAM_SIZE
	.align		4
.L_16:
        /*0040*/ 	.byte	0x03, 0x19
        /*0042*/ 	.short	0x0008


	//----- nvinfo : EIATTR_PARAM_CBANK
	.align		4
        /*0044*/ 	.byte	0x04, 0x0a
        /*0046*/ 	.short	(.L_18 - .L_17)
	.align		4
.L_17:
        /*0048*/ 	.word	index@(.nv.constant0._Z11memTransferPi)
        /*004c*/ 	.short	0x0380
        /*004e*/ 	.short	0x0008


	//----- nvinfo : EIATTR_SW_WAR
	.align		4
.L_18:
        /*0050*/ 	.byte	0x04, 0x36
        /*0052*/ 	.short	(.L_20 - .L_19)
.L_19:
        /*0054*/ 	.word	0x00000008
.L_20:


//--------------------- .nv.callgraph             --------------------------
	.section	.nv.callgraph,"",@"SHT_CUDA_CALLGRAPH"
	.align	4
	.sectionentsize	8
	.align		4
        /*0000*/ 	.word	0x00000000
	.align		4
        /*0004*/ 	.word	0xffffffff
	.align		4
        /*0008*/ 	.word	index@(_Z11memTransferPi)
	.align		4
        /*000c*/ 	.word	index@(vprintf)
	.align		4
        /*0010*/ 	.word	0x00000000
	.align		4
        /*0014*/ 	.word	0xfffffffe
	.align		4
        /*0018*/ 	.word	0x00000000
	.align		4
        /*001c*/ 	.word	0xfffffffd
	.align		4
        /*0020*/ 	.word	0x00000000
	.align		4
        /*0024*/ 	.word	0xfffffffc


//--------------------- .nv.constant4             --------------------------
	.section	.nv.constant4,"a",@progbits
	.align	8
	.align		8
.nv.constant4:
        /*0000*/ 	.dword	vprintf
	.align		8
        /*0008*/ 	.dword	$str


//--------------------- .text._Z11memTransferPi   --------------------------
	.section	.text._Z11memTransferPi,"ax",@progbits
	.align	128
        .global         _Z11memTransferPi
        .type           _Z11memTransferPi,@function
        .size           _Z11memTransferPi,(.L_x_2 - _Z11memTransferPi)
        .other          _Z11memTransferPi,@"STO_CUDA_ENTRY STV_DEFAULT"
_Z11memTransferPi:
.text._Z11memTransferPi:
[----:B------:R-:W0:Y:S01]  /*0000*/  LDC R1, c[0x0][0x37c] ;  /* 0x0000df00ff017b82 */ /* 0x000e220000000800 */
[----:B------:R-:W1:Y:S01]  /*0010*/  S2R R10, SR_TID.X ;  /* 0x00000000000a7919 */ /* 0x000e620000002100 */
[----:B------:R-:W2:Y:S06]  /*0020*/  LDCU UR6, c[0x0][0x2fc] ;  /* 0x00005f80ff0677ac */ /* 0x000eac0008000800 */
[----:B------:R-:W1:Y:S01]  /*0030*/  S2UR UR7, SR_CTAID.X ;  /* 0x00000000000779c3 */ /* 0x000e620000002500 */
[----:B0-----:R-:W-:Y:S01]  /*0040*/  VIADD R1, R1, 0xfffffff0 ;  /* 0xfffffff001017836 */ /* 0x001fe20000000000 */
[----:B------:R-:W0:Y:S06]  /*0050*/  LDCU.64 UR4, c[0x0][0x358] ;  /* 0x00006b00ff0477ac */ /* 0x000e2c0008000a00 */
[----:B------:R-:W3:Y:S01]  /*0060*/  LDC.64 R2, c[0x0][0x380] ;  /* 0x0000e000ff027b82 */ /* 0x000ee20000000a00 */
[----:B------:R-:W-:Y:S01]  /*0070*/  MOV R0, 0x0 ;  /* 0x0000000000007802 */ /* 0x000fe20000000f00 */
[----:B------:R-:W4:Y:S06]  /*0080*/  LDCU.64 UR8, c[0x4][0x8] ;  /* 0x01000100ff0877ac */ /* 0x000f2c0008000a00 */
[----:B------:R-:W1:Y:S02]  /*0090*/  LDC R11, c[0x0][0x360] ;  /* 0x0000d800ff0b7b82 */ /* 0x000e640000000800 */
[----:B-1----:R-:W-:-:S04]  /*00a0*/  IMAD R11, R11, UR7, R10 ;  /* 0x000000070b0b7c24 */ /* 0x002fc8000f8e020a */
[----:B---3--:R-:W-:-:S06]  /*00b0*/  IMAD.WIDE R2, R11, 0x4, R2 ;  /* 0x000000040b027825 */ /* 0x008fcc00078e0202 */
[----:B0-----:R-:W3:Y:S01]  /*00c0*/  LDG.E R2, desc[UR4][R2.64] ;  /* 0x0000000402027981 */ /* 0x001ee2000c1e1900 */
[----:B------:R-:W0:Y:S01]  /*00d0*/  LDCU UR4, c[0x0][0x2f8] ;  /* 0x00005f00ff0477ac */ /* 0x000e220008000800 */
[----:B------:R1:W1:Y:S01]  /*00e0*/  LDC.64 R8, c[0x4][R0] ;  /* 0x0100000000087b82 */ /* 0x0002620000000a00 */
[----:B----4-:R-:W-:Y:S01]  /*00f0*/  IMAD.U32 R4, RZ, RZ, UR8 ;  /* 0x00000008ff047e24 */ /* 0x010fe2000f8e00ff */
[----:B------:R4:W-:Y:S01]  /*0100*/  STL.64 [R1], R10 ;  /* 0x0000000a01007387 */ /* 0x0009e20000100a00 */
[----:B------:R-:W-:Y:S02]  /*0110*/  MOV R5, UR9 ;  /* 0x0000000900057c02 */ /* 0x000fe40008000f00 */
[----:B0-----:R-:W-:-:S04]  /*0120*/  IADD3 R6, P0, PT, R1, UR4, RZ ;  /* 0x0000000401067c10 */ /* 0x001fc8000ff1e0ff */
[----:B--2---:R-:W-:Y:S01]  /*0130*/  IADD3.X R7, PT, PT, RZ, UR6, RZ, P0, !PT ;  /* 0x00000006ff077c10 */ /* 0x004fe200087fe4ff */
[----:B-1-3--:R4:W-:Y:S08]  /*0140*/  STL [R1+0x8], R2 ;  /* 0x0000080201007387 */ /* 0x00a9f00000100800 */
[----:B------:R-:W-:-:S07]  /*0150*/  LEPC R20, `(.L_x_0) ;  /* 0x000000001014794e */ /* 0x000fce0000000000 */
[----:B----4-:R-:W-:Y:S05]  /*0160*/  CALL.ABS.NOINC R8 ;  /* 0x0000000008007343 */ /* 0x010fea0003c00000 */
.L_x_0:
[----:B------:R-:W-:Y:S05]  /*0170*/  EXIT ;  /* 0x000000000000794d */ /* 0x000fea0003800000 */
.L_x_1:
[----:B------:R-:W-:-:S00]  /*0180*/  BRA `(.L_x_1) ;  /* 0xfffffffc00fc7947 */ /* 0x000fc0000383ffff */
[----:B------:R-:W-:-:S00]  /*0190*/  NOP ;  /* 0x0000000000007918 */ /* 0x000fc00000000000 */
        /* <DEDUP_REMOVED lines=14> */
.L_x_2:


//--------------------- .nv.global.init           --------------------------
	.section	.nv.global.init,"aw",@progbits
.nv.global.init:
	.type		$str,@object
	.size		$str,(.L_0 - $str)
$str:
        /*0000*/ 	.byte	0x74, 0x69, 0x64, 0x20, 0x3d, 0x20, 0x25, 0x64, 0x2c, 0x20, 0x67, 0x69, 0x64, 0x20, 0x3d, 0x20
        /*0010*/ 	.byte	0x25, 0x64, 0x2c, 0x20, 0x76, 0x61, 0x6c, 0x75, 0x65, 0x20, 0x3d, 0x20, 0x25, 0x64, 0x0a, 0x00
.L_0:


//--------------------- .nv.shared.reserved.0     --------------------------
	.section	.nv.shared.reserved.0,"aw",@nobits
	.weak		__nv_reservedSMEM_offset_0_alias
	.size		__nv_reservedSMEM_offset_0_alias, 0, 64
	.other		__nv_reservedSMEM_offset_0_alias,@"STO_CUDA_RESERVED_SHARED STV_DEFAULT"
__nv_reservedSMEM_offset_0_alias:
	.zero		0
	.zero		64


//--------------------- .nv.constant0._Z11memTransferPi --------------------------
	.section	.nv.constant0._Z11memTransferPi,"a",@progbits
	.sectionflags	@""
	.align	4
.nv.constant0._Z11memTransferPi:
	.zero		904


//--------------------- SYMBOLS --------------------------

	.type		.nv.reservedSmem.offset0,@object
	.size		.nv.reservedSmem.offset0,0x4
	.type		vprintf,@function
